	.headerflags	@"EF_CUDA_TEXMODE_UNIFIED EF_CUDA_64BIT_ADDRESS EF_CUDA_ACCELERATORS EF_CUDA_SM90 EF_CUDA_VIRTUAL_SM(EF_CUDA_SM90)"
	.elftype	@"ET_EXEC"


//--------------------- .nv.info                  --------------------------
	.section	.nv.info,"",@"SHT_CUDA_INFO"
	.align	4


	//----- nvinfo : EIATTR_REGCOUNT
	.align		4
        /*0000*/ 	.byte	0x04, 0x2f
        /*0002*/ 	.short	(.L_1 - .L_0)
	.align		4
.L_0:
        /*0004*/ 	.word	index@(triton_poi_fused_constant_pad_nd_native_layer_norm_28)
        /*0008*/ 	.word	0x00000014


	//----- nvinfo : EIATTR_MIN_STACK_SIZE
	.align		4
.L_1:
        /*000c*/ 	.byte	0x04, 0x12
        /*000e*/ 	.short	(.L_3 - .L_2)
	.align		4
.L_2:
        /*0010*/ 	.word	index@(triton_poi_fused_constant_pad_nd_native_layer_norm_28)
        /*0014*/ 	.word	0x00000000


	//----- nvinfo : EIATTR_FRAME_SIZE
	.align		4
.L_3:
        /*0018*/ 	.byte	0x04, 0x11
        /*001a*/ 	.short	(.L_5 - .L_4)
	.align		4
.L_4:
        /*001c*/ 	.word	index@(triton_poi_fused_constant_pad_nd_native_layer_norm_28)
        /*0020*/ 	.word	0x00000000


	//----- nvinfo : EIATTR_MIN_STACK_SIZE
	.align		4
.L_5:
        /*0024*/ 	.byte	0x04, 0x12
        /*0026*/ 	.short	(.L_7 - .L_6)
	.align		4
.L_6:
        /*0028*/ 	.word	index@(triton_poi_fused_constant_pad_nd_native_layer_norm_28)
        /*002c*/ 	.word	0x00000000
.L_7:


//--------------------- .nv.info.triton_poi_fused_constant_pad_nd_native_layer_norm_28 --------------------------
	.section	.nv.info.triton_poi_fused_constant_pad_nd_native_layer_norm_28,"",@"SHT_CUDA_INFO"
	.sectionflags	@""
	.align	4


	//----- nvinfo : EIATTR_CUDA_API_VERSION
	.align		4
        /*0000*/ 	.byte	0x04, 0x37
        /*0002*/ 	.short	(.L_9 - .L_8)
.L_8:
        /*0004*/ 	.word	0x0000007c


	//----- nvinfo : EIATTR_KPARAM_INFO
	.align		4
.L_9:
        /*0008*/ 	.byte	0x04, 0x17
        /*000a*/ 	.short	(.L_11 - .L_10)
.L_10:
        /*000c*/ 	.word	0x00000000
        /*0010*/ 	.short	0x0004
        /*0012*/ 	.short	0x0020
        /*0014*/ 	.byte	0x00, 0xf0, 0x11, 0x00


	//----- nvinfo : EIATTR_KPARAM_INFO
	.align		4
.L_11:
        /*0018*/ 	.byte	0x04, 0x17
        /*001a*/ 	.short	(.L_13 - .L_12)
.L_12:
        /*001c*/ 	.word	0x00000000
        /*0020*/ 	.short	0x0003
        /*0022*/ 	.short	0x0018
        /*0024*/ 	.byte	0x00, 0xf4, 0x21, 0x00


	//----- nvinfo : EIATTR_KPARAM_INFO
	.align		4
.L_13:
        /*0028*/ 	.byte	0x04, 0x17
        /*002a*/ 	.short	(.L_15 - .L_14)
.L_14:
        /*002c*/ 	.word	0x00000000
        /*0030*/ 	.short	0x0002
        /*0032*/ 	.short	0x0010
        /*0034*/ 	.byte	0x00, 0xf4, 0x21, 0x00


	//----- nvinfo : EIATTR_KPARAM_INFO
	.align		4
.L_15:
        /*0038*/ 	.byte	0x04, 0x17
        /*003a*/ 	.short	(.L_17 - .L_16)
.L_16:
        /*003c*/ 	.word	0x00000000
        /*0040*/ 	.short	0x0001
        /*0042*/ 	.short	0x0008
        /*0044*/ 	.byte	0x00, 0xf4, 0x21, 0x00


	//----- nvinfo : EIATTR_KPARAM_INFO
	.align		4
.L_17:
        /*0048*/ 	.byte	0x04, 0x17
        /*004a*/ 	.short	(.L_19 - .L_18)
.L_18:
        /*004c*/ 	.word	0x00000000
        /*0050*/ 	.short	0x0000
        /*0052*/ 	.short	0x0000
        /*0054*/ 	.byte	0x00, 0xf4, 0x21, 0x00


	//----- nvinfo : EIATTR_SPARSE_MMA_MASK
	.align		4
.L_19:
        /*0058*/ 	.byte	0x03, 0x50
        /*005a*/ 	.short	0x0000


	//----- nvinfo : EIATTR_MAXREG_COUNT
	.align		4
        /*005c*/ 	.byte	0x03, 0x1b
        /*005e*/ 	.short	0x00ff


	//----- nvinfo : EIATTR_EXIT_INSTR_OFFSETS
	.align		4
        /*0060*/ 	.byte	0x04, 0x1c
        /*0062*/ 	.short	(.L_21 - .L_20)


	//   ....[0]....
.L_20:
        /*0064*/ 	.word	0x000003a0


	//   ....[1]....
        /*0068*/ 	.word	0x000003c0


	//----- nvinfo : EIATTR_REQNTID
	.align		4
.L_21:
        /*006c*/ 	.byte	0x04, 0x10
        /*006e*/ 	.short	(.L_23 - .L_22)
.L_22:
        /*0070*/ 	.word	0x00000100
        /*0074*/ 	.word	0x00000001
        /*0078*/ 	.word	0x00000001


	//----- nvinfo : EIATTR_CBANK_PARAM_SIZE
	.align		4
.L_23:
        /*007c*/ 	.byte	0x03, 0x19
        /*007e*/ 	.short	0x0024


	//----- nvinfo : EIATTR_PARAM_CBANK
	.align		4
        /*0080*/ 	.byte	0x04, 0x0a
        /*0082*/ 	.short	(.L_25 - .L_24)
	.align		4
.L_24:
        /*0084*/ 	.word	index@(.nv.constant0.triton_poi_fused_constant_pad_nd_native_layer_norm_28)
        /*0088*/ 	.short	0x0210
        /*008a*/ 	.short	0x0024


	//----- nvinfo : EIATTR_SW_WAR
	.align		4
.L_25:
        /*008c*/ 	.byte	0x04, 0x36
        /*008e*/ 	.short	(.L_27 - .L_26)
.L_26:
        /*0090*/ 	.word	0x00000008
.L_27:


//--------------------- .nv.callgraph             --------------------------
	.section	.nv.callgraph,"",@"SHT_CUDA_CALLGRAPH"
	.align	4
	.sectionentsize	8
	.align		4
        /*0000*/ 	.word	0x00000000
	.align		4
        /*0004*/ 	.word	0xffffffff
	.align		4
        /*0008*/ 	.word	0x00000000
	.align		4
        /*000c*/ 	.word	0xfffffffe
	.align		4
        /*0010*/ 	.word	0x00000000
	.align		4
        /*0014*/ 	.word	0xfffffffd
	.align		4
        /*0018*/ 	.word	0x00000000
	.align		4
        /*001c*/ 	.word	0xfffffffc


//--------------------- .text.triton_poi_fused_constant_pad_nd_native_layer_norm_28 --------------------------
	.section	.text.triton_poi_fused_constant_pad_nd_native_layer_norm_28,"ax",@progbits
	.align	128
        .global         triton_poi_fused_constant_pad_nd_native_layer_norm_28
        .type           triton_poi_fused_constant_pad_nd_native_layer_norm_28,@function
        .size           triton_poi_fused_constant_pad_nd_native_layer_norm_28,(.L_x_1 - triton_poi_fused_constant_pad_nd_native_layer_norm_28)
        .other          triton_poi_fused_constant_pad_nd_native_layer_norm_28,@"STO_CUDA_ENTRY STV_DEFAULT"
triton_poi_fused_constant_pad_nd_native_layer_norm_28:
.text.triton_poi_fused_constant_pad_nd_native_layer_norm_28:
[----:B------:R-:W0:Y:S02]  /*0000*/  LDC R1, c[0x0][0x28] ;  /* 0x00000a00ff017b82 */ /* 0x000e240000000800 */
[----:B------:R-:W1:Y:S01]  /*0010*/  S2R R0, SR_TID.X ;  /* 0x0000000000007919 */ /* 0x000e620000002100 */
[----:B------:R-:W2:Y:S01]  /*0020*/  LDC.64 R4, c[0x0][0x218] ;  /* 0x00008600ff047b82 */ /* 0x000ea20000000a00 */
[----:B------:R-:W-:Y:S01]  /*0030*/  ULDC.64 UR4, c[0x0][0x208] ;  /* 0x0000820000047ab9 */ /* 0x000fe20000000a00 */
[----:B------:R-:W3:Y:S06]  /*0040*/  S2R R3, SR_CTAID.X ;  /* 0x0000000000037919 */ /* 0x000eec0000002500 */
[----:B------:R-:W4:Y:S01]  /*0050*/  LDC.64 R6, c[0x0][0x210] ;  /* 0x00008400ff067b82 */ /* 0x000f220000000a00 */
[----:B-1----:R-:W-:-:S05]  /*0060*/  IMAD.SHL.U32 R0, R0, 0x2, RZ ;  /* 0x0000000200007824 */ /* 0x002fca00078e00ff */
[----:B------:R-:W-:-:S05]  /*0070*/  LOP3.LUT R0, R0, 0x1fe, RZ, 0xc0, !PT ;  /* 0x000001fe00007812 */ /* 0x000fca00078ec0ff */
[----:B---3--:R-:W-:-:S04]  /*0080*/  IMAD R0, R3, 0x200, R0 ;  /* 0x0000020003007824 */ /* 0x008fc800078e0200 */
[----:B------:R-:W-:-:S04]  /*0090*/  IMAD.HI R8, R0, 0x30c30c31, RZ ;  /* 0x30c30c3100087827 */ /* 0x000fc800078e02ff */
[----:B------:R-:W-:Y:S01]  /*00a0*/  IMAD.HI R10, R0, 0x2aaaaaab, RZ ;  /* 0x2aaaaaab000a7827 */ /* 0x000fe200078e02ff */
[----:B------:R-:W-:-:S04]  /*00b0*/  SHF.R.U32.HI R9, RZ, 0x1f, R8 ;  /* 0x0000001fff097819 */ /* 0x000fc80000011608 */
[----:B------:R-:W-:Y:S02]  /*00c0*/  SHF.R.U32.HI R11, RZ, 0x1f, R10 ;  /* 0x0000001fff0b7819 */ /* 0x000fe4000001160a */
[----:B------:R-:W-:Y:S01]  /*00d0*/  LEA.HI.SX32 R9, R8, R9, 0x16 ;  /* 0x0000000908097211 */ /* 0x000fe200078fb2ff */
[----:B------:R-:W-:Y:S01]  /*00e0*/  IMAD.MOV.U32 R8, RZ, RZ, RZ ;  /* 0x000000ffff087224 */ /* 0x000fe200078e00ff */
[----:B------:R-:W-:Y:S01]  /*00f0*/  LEA.HI.SX32 R11, R10, R11, 0x1a ;  /* 0x0000000b0a0b7211 */ /* 0x000fe200078fd2ff */
[----:B------:R-:W-:Y:S02]  /*0100*/  IMAD.MOV.U32 R10, RZ, RZ, RZ ;  /* 0x000000ffff0a7224 */ /* 0x000fe400078e00ff */
[----:B------:R-:W-:-:S04]  /*0110*/  IMAD.HI R2, R9, -0x6db6db6d, R8 ;  /* 0x9249249309027827 */ /* 0x000fc800078e0208 */
[----:B------:R-:W-:Y:S01]  /*0120*/  IMAD.HI R10, R11, -0x6db6db6d, R10 ;  /* 0x924924930b0a7827 */ /* 0x000fe200078e020a */
[----:B------:R-:W-:-:S03]  /*0130*/  SHF.R.U32.HI R3, RZ, 0x1f, R2 ;  /* 0x0000001fff037819 */ /* 0x000fc60000011602 */
[----:B------:R-:W-:Y:S01]  /*0140*/  IMAD.HI R8, R0, 0x6f74ae27, RZ ;  /* 0x6f74ae2700087827 */ /* 0x000fe200078e02ff */
[----:B------:R-:W-:Y:S02]  /*0150*/  SHF.R.U32.HI R13, RZ, 0x1f, R10 ;  /* 0x0000001fff0d7819 */ /* 0x000fe4000001160a */
[----:B------:R-:W-:Y:S02]  /*0160*/  LEA.HI.SX32 R15, R2, R3, 0x1d ;  /* 0x00000003020f7211 */ /* 0x000fe400078feaff */
[----:B------:R-:W1:Y:S01]  /*0170*/  LDC.64 R2, c[0x0][0x220] ;  /* 0x00008800ff027b82 */ /* 0x000e620000000a00 */
[----:B------:R-:W-:Y:S02]  /*0180*/  LEA.HI.SX32 R10, R10, R13, 0x1d ;  /* 0x0000000d0a0a7211 */ /* 0x000fe400078feaff */
[----:B------:R-:W-:Y:S01]  /*0190*/  IMAD R15, R15, -0xe, R9 ;  /* 0xfffffff20f0f7824 */ /* 0x000fe200078e0209 */
[----:B------:R-:W-:Y:S02]  /*01a0*/  SHF.R.U32.HI R13, RZ, 0x1f, R8 ;  /* 0x0000001fff0d7819 */ /* 0x000fe40000011608 */
[----:B------:R-:W-:-:S02]  /*01b0*/  IMAD R10, R10, -0xe, R11 ;  /* 0xfffffff20a0a7824 */ /* 0x000fc400078e020b */
[----:B------:R-:W-:Y:S01]  /*01c0*/  LEA.HI.SX32 R13, R8, R13, 0x11 ;  /* 0x0000000d080d7211 */ /* 0x000fe200078f8aff */
[--C-:B------:R-:W-:Y:S02]  /*01d0*/  IMAD R8, R9, -0x1500, R0.reuse ;  /* 0xffffeb0009087824 */ /* 0x100fe400078e0200 */
[----:B------:R-:W-:Y:S01]  /*01e0*/  VIMNMX R10, R10, R15, !PT ;  /* 0x0000000f0a0a7248 */ /* 0x000fe20007fe0100 */
[----:B------:R-:W-:Y:S02]  /*01f0*/  IMAD R11, R11, -0x180, R0 ;  /* 0xfffffe800b0b7824 */ /* 0x000fe400078e0200 */
[----:B------:R-:W-:Y:S01]  /*0200*/  IMAD R8, R13, 0x1800, R8 ;  /* 0x000018000d087824 */ /* 0x000fe200078e0208 */
[----:B------:R-:W-:Y:S01]  /*0210*/  ISETP.GE.AND P0, PT, R10, 0x4, PT ;  /* 0x000000040a00780c */ /* 0x000fe20003f06270 */
[----:B--2---:R-:W-:Y:S01]  /*0220*/  IMAD.WIDE R4, R11, 0x4, R4 ;  /* 0x000000040b047825 */ /* 0x004fe200078e0204 */
[----:B------:R-:W-:Y:S02]  /*0230*/  CS2R R12, SRZ ;  /* 0x00000000000c7805 */ /* 0x000fe4000001ff00 */
[----:B------:R-:W-:Y:S01]  /*0240*/  ISETP.LT.AND P1, PT, R0, 0x49800, !P0 ;  /* 0x000498000000780c */ /* 0x000fe20004721270 */
[----:B------:R-:W-:-:S02]  /*0250*/  IMAD R15, R15, 0x600, R8 ;  /* 0x000006000f0f7824 */ /* 0x000fc400078e0208 */
[----:B------:R-:W2:Y:S01]  /*0260*/  LDC.64 R8, c[0x0][0x228] ;  /* 0x00008a00ff087b82 */ /* 0x000ea20000000a00 */
[----:B-1----:R-:W-:Y:S01]  /*0270*/  IMAD.WIDE R2, R11, 0x4, R2 ;  /* 0x000000040b027825 */ /* 0x002fe200078e0202 */
[----:B------:R-:W-:-:S03]  /*0280*/  CS2R R10, SRZ ;  /* 0x00000000000a7805 */ /* 0x000fc6000001ff00 */
[----:B----4-:R-:W-:Y:S01]  /*0290*/  IMAD.WIDE R6, R15, 0x4, R6 ;  /* 0x000000040f067825 */ /* 0x010fe200078e0206 */
[----:B------:R-:W-:-:S04]  /*02a0*/  CS2R R14, SRZ ;  /* 0x00000000000e7805 */ /* 0x000fc8000001ff00 */
[----:B------:R-:W3:Y:S04]  /*02b0*/  @P1 LDG.E.EL.64 R12, desc[UR4][R4.64] ;  /* 0x00000004040c1981 */ /* 0x000ee8000c2e1b00 */
[----:B------:R-:W4:Y:S04]  /*02c0*/  @P1 LDG.E.64 R10, desc[UR4][R6.64] ;  /* 0x00000004060a1981 */ /* 0x000f28000c1e1b00 */
[----:B------:R2:W5:Y:S02]  /*02d0*/  @P1 LDG.E.EL.64 R14, desc[UR4][R2.64] ;  /* 0x00000004020e1981 */ /* 0x000564000c2e1b00 */
[----:B--2---:R-:W-:Y:S01]  /*02e0*/  IMAD.WIDE R2, R0, 0x4, R8 ;  /* 0x0000000400027825 */ /* 0x004fe200078e0208 */
[----:B---3--:R-:W-:-:S02]  /*02f0*/  SEL R12, R12, RZ, P1 ;  /* 0x000000ff0c0c7207 */ /* 0x008fc40000800000 */
[----:B------:R-:W-:Y:S02]  /*0300*/  SEL R13, R13, RZ, P1 ;  /* 0x000000ff0d0d7207 */ /* 0x000fe40000800000 */
[----:B----4-:R-:W-:Y:S02]  /*0310*/  SEL R17, R10, RZ, P1 ;  /* 0x000000ff0a117207 */ /* 0x010fe40000800000 */
[----:B------:R-:W-:Y:S02]  /*0320*/  SEL R10, R11, RZ, P1 ;  /* 0x000000ff0b0a7207 */ /* 0x000fe40000800000 */
[----:B-----5:R-:W-:Y:S02]  /*0330*/  SEL R14, R14, RZ, P1 ;  /* 0x000000ff0e0e7207 */ /* 0x020fe40000800000 */
[----:B------:R-:W-:Y:S02]  /*0340*/  SEL R15, R15, RZ, P1 ;  /* 0x000000ff0f0f7207 */ /* 0x000fe40000800000 */
[----:B------:R-:W-:Y:S01]  /*0350*/  ISETP.GE.AND P1, PT, R0, 0x49800, PT ;  /* 0x000498000000780c */ /* 0x000fe20003f26270 */
[----:B------:R-:W-:-:S02]  /*0360*/  FFMA R14, R17, R12, R14 ;  /* 0x0000000c110e7223 */ /* 0x000fc4000000000e */
[----:B------:R-:W-:-:S03]  /*0370*/  FFMA R15, R10, R13, R15 ;  /* 0x0000000d0a0f7223 */ /* 0x000fc6000000000f */
[----:B------:R-:W-:Y:S02]  /*0380*/  SEL R14, R14, RZ, !P0 ;  /* 0x000000ff0e0e7207 */ /* 0x000fe40004000000 */
[----:B------:R-:W-:-:S05]  /*0390*/  SEL R15, R15, RZ, !P0 ;  /* 0x000000ff0f0f7207 */ /* 0x000fca0004000000 */
[----:B------:R-:W-:Y:S05]  /*03a0*/  @P1 EXIT ;  /* 0x000000000000194d */ /* 0x000fea0003800000 */
[----:B------:R-:W-:Y:S01]  /*03b0*/  STG.E.64 desc[UR4][R2.64], R14 ;  /* 0x0000000e02007986 */ /* 0x000fe2000c101b04 */
[----:B------:R-:W-:Y:S05]  /*03c0*/  EXIT ;  /* 0x000000000000794d */ /* 0x000fea0003800000 */
.L_x_0:
[----:B------:R-:W-:-:S00]  /*03d0*/  BRA `(.L_x_0) ;  /* 0xfffffffc00fc7947 */ /* 0x000fc0000383ffff */
[----:B------:R-:W-:-:S00]  /*03e0*/  NOP ;  /* 0x0000000000007918 */ /* 0x000fc00000000000 */
        /* <DEDUP_REMOVED lines=9> */
.L_x_1:


//--------------------- .nv.constant0.triton_poi_fused_constant_pad_nd_native_layer_norm_28 --------------------------
	.section	.nv.constant0.triton_poi_fused_constant_pad_nd_native_layer_norm_28,"a",@progbits
	.sectionflags	@""
	.align	4
.nv.constant0.triton_poi_fused_constant_pad_nd_native_layer_norm_28:
	.zero		564
